//
// Generated by NVIDIA NVVM Compiler
//
// Compiler Build ID: CL-36424714
// Cuda compilation tools, release 13.0, V13.0.88
// Based on NVVM 20.0.0
//

.version 9.0
.target sm_100
.address_size 64

	// .globl	_Z6kernelPhS_jj

.visible .entry _Z6kernelPhS_jj(
	.param .u64 .ptr .align 1 _Z6kernelPhS_jj_param_0,
	.param .u64 .ptr .align 1 _Z6kernelPhS_jj_param_1,
	.param .u32 _Z6kernelPhS_jj_param_2,
	.param .u32 _Z6kernelPhS_jj_param_3
)
{
	.reg .pred 	%p<4>;
	.reg .b16 	%rs<55>;
	.reg .b32 	%r<104>;
	.reg .b32 	%f<106>;
	.reg .b64 	%rd<65>;

	ld.param.u64 	%rd1, [_Z6kernelPhS_jj_param_0];
	ld.param.u64 	%rd2, [_Z6kernelPhS_jj_param_1];
	ld.param.u32 	%r3, [_Z6kernelPhS_jj_param_2];
	ld.param.u32 	%r5, [_Z6kernelPhS_jj_param_3];
	mov.u32 	%r6, %ctaid.x;
	mov.u32 	%r7, %ntid.x;
	mov.u32 	%r8, %tid.x;
	mad.lo.s32 	%r1, %r6, %r7, %r8;
	mov.u32 	%r9, %ctaid.y;
	mov.u32 	%r10, %ntid.y;
	mov.u32 	%r11, %tid.y;
	mad.lo.s32 	%r12, %r9, %r10, %r11;
	setp.ge.u32 	%p1, %r1, %r3;
	setp.ge.u32 	%p2, %r12, %r5;
	or.pred  	%p3, %p1, %p2;
	@%p3 bra 	$L__BB0_2;
	cvta.to.global.u64 	%rd3, %rd1;
	cvta.to.global.u64 	%rd4, %rd2;
	add.s32 	%r13, %r3, -1;
	add.s32 	%r14, %r5, -1;
	add.s32 	%r15, %r1, -1;
	min.s32 	%r16, %r15, %r13;
	max.s32 	%r17, %r16, 0;
	mul.lo.s32 	%r18, %r17, %r5;
	add.s32 	%r19, %r12, -1;
	min.s32 	%r20, %r19, %r14;
	max.s32 	%r21, %r20, 0;
	add.s32 	%r22, %r21, %r18;
	mul.lo.s32 	%r23, %r22, 3;
	cvt.u64.u32 	%rd5, %r23;
	add.s64 	%rd6, %rd3, %rd5;
	ld.global.u8 	%rs1, [%rd6];
	cvt.rn.f32.u16 	%f1, %rs1;
	mul.f32 	%f2, %f1, 0f3DE38DA4;
	cvt.rzi.s32.f32 	%r24, %f2;
	cvt.s8.s32 	%rs2, %r24;
	cvt.rn.f32.s16 	%f3, %rs2;
	add.s32 	%r25, %r23, 1;
	cvt.u64.u32 	%rd7, %r25;
	add.s64 	%rd8, %rd3, %rd7;
	ld.global.u8 	%rs3, [%rd8];
	cvt.rn.f32.u16 	%f4, %rs3;
	mul.f32 	%f5, %f4, 0f3DE38DA4;
	cvt.rzi.s32.f32 	%r26, %f5;
	cvt.s8.s32 	%rs4, %r26;
	cvt.rn.f32.s16 	%f6, %rs4;
	add.s32 	%r27, %r23, 2;
	cvt.u64.u32 	%rd9, %r27;
	add.s64 	%rd10, %rd3, %rd9;
	ld.global.u8 	%rs5, [%rd10];
	cvt.rn.f32.u16 	%f7, %rs5;
	mul.f32 	%f8, %f7, 0f3DE38DA4;
	cvt.rzi.s32.f32 	%r28, %f8;
	cvt.s8.s32 	%rs6, %r28;
	cvt.rn.f32.s16 	%f9, %rs6;
	min.s32 	%r29, %r12, %r14;
	max.s32 	%r30, %r29, 0;
	add.s32 	%r31, %r30, %r18;
	mul.lo.s32 	%r32, %r31, 3;
	cvt.u64.u32 	%rd11, %r32;
	add.s64 	%rd12, %rd3, %rd11;
	ld.global.u8 	%rs7, [%rd12];
	cvt.rn.f32.u16 	%f10, %rs7;
	mul.f32 	%f11, %f10, 0f3DE38DA4;
	cvt.rzi.s32.f32 	%r33, %f11;
	cvt.s8.s32 	%rs8, %r33;
	cvt.rn.f32.s16 	%f12, %rs8;
	add.f32 	%f13, %f3, %f12;
	add.s32 	%r34, %r32, 1;
	cvt.u64.u32 	%rd13, %r34;
	add.s64 	%rd14, %rd3, %rd13;
	ld.global.u8 	%rs9, [%rd14];
	cvt.rn.f32.u16 	%f14, %rs9;
	mul.f32 	%f15, %f14, 0f3DE38DA4;
	cvt.rzi.s32.f32 	%r35, %f15;
	cvt.s8.s32 	%rs10, %r35;
	cvt.rn.f32.s16 	%f16, %rs10;
	add.f32 	%f17, %f6, %f16;
	add.s32 	%r36, %r32, 2;
	cvt.u64.u32 	%rd15, %r36;
	add.s64 	%rd16, %rd3, %rd15;
	ld.global.u8 	%rs11, [%rd16];
	cvt.rn.f32.u16 	%f18, %rs11;
	mul.f32 	%f19, %f18, 0f3DE38DA4;
	cvt.rzi.s32.f32 	%r37, %f19;
	cvt.s8.s32 	%rs12, %r37;
	cvt.rn.f32.s16 	%f20, %rs12;
	add.f32 	%f21, %f9, %f20;
	add.s32 	%r38, %r12, 1;
	min.s32 	%r39, %r38, %r14;
	max.s32 	%r40, %r39, 0;
	add.s32 	%r41, %r40, %r18;
	mul.lo.s32 	%r42, %r41, 3;
	cvt.u64.u32 	%rd17, %r42;
	add.s64 	%rd18, %rd3, %rd17;
	ld.global.u8 	%rs13, [%rd18];
	cvt.rn.f32.u16 	%f22, %rs13;
	mul.f32 	%f23, %f22, 0f3DE38DA4;
	cvt.rzi.s32.f32 	%r43, %f23;
	cvt.s8.s32 	%rs14, %r43;
	cvt.rn.f32.s16 	%f24, %rs14;
	add.f32 	%f25, %f13, %f24;
	add.s32 	%r44, %r42, 1;
	cvt.u64.u32 	%rd19, %r44;
	add.s64 	%rd20, %rd3, %rd19;
	ld.global.u8 	%rs15, [%rd20];
	cvt.rn.f32.u16 	%f26, %rs15;
	mul.f32 	%f27, %f26, 0f3DE38DA4;
	cvt.rzi.s32.f32 	%r45, %f27;
	cvt.s8.s32 	%rs16, %r45;
	cvt.rn.f32.s16 	%f28, %rs16;
	add.f32 	%f29, %f17, %f28;
	add.s32 	%r46, %r42, 2;
	cvt.u64.u32 	%rd21, %r46;
	add.s64 	%rd22, %rd3, %rd21;
	ld.global.u8 	%rs17, [%rd22];
	cvt.rn.f32.u16 	%f30, %rs17;
	mul.f32 	%f31, %f30, 0f3DE38DA4;
	cvt.rzi.s32.f32 	%r47, %f31;
	cvt.s8.s32 	%rs18, %r47;
	cvt.rn.f32.s16 	%f32, %rs18;
	add.f32 	%f33, %f21, %f32;
	min.s32 	%r48, %r1, %r13;
	max.s32 	%r49, %r48, 0;
	mul.lo.s32 	%r50, %r49, %r5;
	add.s32 	%r51, %r21, %r50;
	mul.lo.s32 	%r52, %r51, 3;
	cvt.u64.u32 	%rd23, %r52;
	add.s64 	%rd24, %rd3, %rd23;
	ld.global.u8 	%rs19, [%rd24];
	cvt.rn.f32.u16 	%f34, %rs19;
	mul.f32 	%f35, %f34, 0f3DE38DA4;
	cvt.rzi.s32.f32 	%r53, %f35;
	cvt.s8.s32 	%rs20, %r53;
	cvt.rn.f32.s16 	%f36, %rs20;
	add.f32 	%f37, %f25, %f36;
	add.s32 	%r54, %r52, 1;
	cvt.u64.u32 	%rd25, %r54;
	add.s64 	%rd26, %rd3, %rd25;
	ld.global.u8 	%rs21, [%rd26];
	cvt.rn.f32.u16 	%f38, %rs21;
	mul.f32 	%f39, %f38, 0f3DE38DA4;
	cvt.rzi.s32.f32 	%r55, %f39;
	cvt.s8.s32 	%rs22, %r55;
	cvt.rn.f32.s16 	%f40, %rs22;
	add.f32 	%f41, %f29, %f40;
	add.s32 	%r56, %r52, 2;
	cvt.u64.u32 	%rd27, %r56;
	add.s64 	%rd28, %rd3, %rd27;
	ld.global.u8 	%rs23, [%rd28];
	cvt.rn.f32.u16 	%f42, %rs23;
	mul.f32 	%f43, %f42, 0f3DE38DA4;
	cvt.rzi.s32.f32 	%r57, %f43;
	cvt.s8.s32 	%rs24, %r57;
	cvt.rn.f32.s16 	%f44, %rs24;
	add.f32 	%f45, %f33, %f44;
	add.s32 	%r58, %r30, %r50;
	mul.lo.s32 	%r59, %r58, 3;
	cvt.u64.u32 	%rd29, %r59;
	add.s64 	%rd30, %rd3, %rd29;
	ld.global.u8 	%rs25, [%rd30];
	cvt.rn.f32.u16 	%f46, %rs25;
	mul.f32 	%f47, %f46, 0f3DE38DA4;
	cvt.rzi.s32.f32 	%r60, %f47;
	cvt.s8.s32 	%rs26, %r60;
	cvt.rn.f32.s16 	%f48, %rs26;
	add.f32 	%f49, %f37, %f48;
	add.s32 	%r61, %r59, 1;
	cvt.u64.u32 	%rd31, %r61;
	add.s64 	%rd32, %rd3, %rd31;
	ld.global.u8 	%rs27, [%rd32];
	cvt.rn.f32.u16 	%f50, %rs27;
	mul.f32 	%f51, %f50, 0f3DE38DA4;
	cvt.rzi.s32.f32 	%r62, %f51;
	cvt.s8.s32 	%rs28, %r62;
	cvt.rn.f32.s16 	%f52, %rs28;
	add.f32 	%f53, %f41, %f52;
	add.s32 	%r63, %r59, 2;
	cvt.u64.u32 	%rd33, %r63;
	add.s64 	%rd34, %rd3, %rd33;
	ld.global.u8 	%rs29, [%rd34];
	cvt.rn.f32.u16 	%f54, %rs29;
	mul.f32 	%f55, %f54, 0f3DE38DA4;
	cvt.rzi.s32.f32 	%r64, %f55;
	cvt.s8.s32 	%rs30, %r64;
	cvt.rn.f32.s16 	%f56, %rs30;
	add.f32 	%f57, %f45, %f56;
	add.s32 	%r65, %r40, %r50;
	mul.lo.s32 	%r66, %r65, 3;
	cvt.u64.u32 	%rd35, %r66;
	add.s64 	%rd36, %rd3, %rd35;
	ld.global.u8 	%rs31, [%rd36];
	cvt.rn.f32.u16 	%f58, %rs31;
	mul.f32 	%f59, %f58, 0f3DE38DA4;
	cvt.rzi.s32.f32 	%r67, %f59;
	cvt.s8.s32 	%rs32, %r67;
	cvt.rn.f32.s16 	%f60, %rs32;
	add.f32 	%f61, %f49, %f60;
	add.s32 	%r68, %r66, 1;
	cvt.u64.u32 	%rd37, %r68;
	add.s64 	%rd38, %rd3, %rd37;
	ld.global.u8 	%rs33, [%rd38];
	cvt.rn.f32.u16 	%f62, %rs33;
	mul.f32 	%f63, %f62, 0f3DE38DA4;
	cvt.rzi.s32.f32 	%r69, %f63;
	cvt.s8.s32 	%rs34, %r69;
	cvt.rn.f32.s16 	%f64, %rs34;
	add.f32 	%f65, %f53, %f64;
	add.s32 	%r70, %r66, 2;
	cvt.u64.u32 	%rd39, %r70;
	add.s64 	%rd40, %rd3, %rd39;
	ld.global.u8 	%rs35, [%rd40];
	cvt.rn.f32.u16 	%f66, %rs35;
	mul.f32 	%f67, %f66, 0f3DE38DA4;
	cvt.rzi.s32.f32 	%r71, %f67;
	cvt.s8.s32 	%rs36, %r71;
	cvt.rn.f32.s16 	%f68, %rs36;
	add.f32 	%f69, %f57, %f68;
	add.s32 	%r72, %r1, 1;
	min.s32 	%r73, %r72, %r13;
	max.s32 	%r74, %r73, 0;
	mul.lo.s32 	%r75, %r74, %r5;
	add.s32 	%r76, %r21, %r75;
	mul.lo.s32 	%r77, %r76, 3;
	cvt.u64.u32 	%rd41, %r77;
	add.s64 	%rd42, %rd3, %rd41;
	ld.global.u8 	%rs37, [%rd42];
	cvt.rn.f32.u16 	%f70, %rs37;
	mul.f32 	%f71, %f70, 0f3DE38DA4;
	cvt.rzi.s32.f32 	%r78, %f71;
	cvt.s8.s32 	%rs38, %r78;
	cvt.rn.f32.s16 	%f72, %rs38;
	add.f32 	%f73, %f61, %f72;
	add.s32 	%r79, %r77, 1;
	cvt.u64.u32 	%rd43, %r79;
	add.s64 	%rd44, %rd3, %rd43;
	ld.global.u8 	%rs39, [%rd44];
	cvt.rn.f32.u16 	%f74, %rs39;
	mul.f32 	%f75, %f74, 0f3DE38DA4;
	cvt.rzi.s32.f32 	%r80, %f75;
	cvt.s8.s32 	%rs40, %r80;
	cvt.rn.f32.s16 	%f76, %rs40;
	add.f32 	%f77, %f65, %f76;
	add.s32 	%r81, %r77, 2;
	cvt.u64.u32 	%rd45, %r81;
	add.s64 	%rd46, %rd3, %rd45;
	ld.global.u8 	%rs41, [%rd46];
	cvt.rn.f32.u16 	%f78, %rs41;
	mul.f32 	%f79, %f78, 0f3DE38DA4;
	cvt.rzi.s32.f32 	%r82, %f79;
	cvt.s8.s32 	%rs42, %r82;
	cvt.rn.f32.s16 	%f80, %rs42;
	add.f32 	%f81, %f69, %f80;
	add.s32 	%r83, %r30, %r75;
	mul.lo.s32 	%r84, %r83, 3;
	cvt.u64.u32 	%rd47, %r84;
	add.s64 	%rd48, %rd3, %rd47;
	ld.global.u8 	%rs43, [%rd48];
	cvt.rn.f32.u16 	%f82, %rs43;
	mul.f32 	%f83, %f82, 0f3DE38DA4;
	cvt.rzi.s32.f32 	%r85, %f83;
	cvt.s8.s32 	%rs44, %r85;
	cvt.rn.f32.s16 	%f84, %rs44;
	add.f32 	%f85, %f73, %f84;
	add.s32 	%r86, %r84, 1;
	cvt.u64.u32 	%rd49, %r86;
	add.s64 	%rd50, %rd3, %rd49;
	ld.global.u8 	%rs45, [%rd50];
	cvt.rn.f32.u16 	%f86, %rs45;
	mul.f32 	%f87, %f86, 0f3DE38DA4;
	cvt.rzi.s32.f32 	%r87, %f87;
	cvt.s8.s32 	%rs46, %r87;
	cvt.rn.f32.s16 	%f88, %rs46;
	add.f32 	%f89, %f77, %f88;
	add.s32 	%r88, %r84, 2;
	cvt.u64.u32 	%rd51, %r88;
	add.s64 	%rd52, %rd3, %rd51;
	ld.global.u8 	%rs47, [%rd52];
	cvt.rn.f32.u16 	%f90, %rs47;
	mul.f32 	%f91, %f90, 0f3DE38DA4;
	cvt.rzi.s32.f32 	%r89, %f91;
	cvt.s8.s32 	%rs48, %r89;
	cvt.rn.f32.s16 	%f92, %rs48;
	add.f32 	%f93, %f81, %f92;
	add.s32 	%r90, %r40, %r75;
	mul.lo.s32 	%r91, %r90, 3;
	cvt.u64.u32 	%rd53, %r91;
	add.s64 	%rd54, %rd3, %rd53;
	ld.global.u8 	%rs49, [%rd54];
	cvt.rn.f32.u16 	%f94, %rs49;
	mul.f32 	%f95, %f94, 0f3DE38DA4;
	cvt.rzi.s32.f32 	%r92, %f95;
	cvt.s8.s32 	%rs50, %r92;
	cvt.rn.f32.s16 	%f96, %rs50;
	add.f32 	%f97, %f85, %f96;
	add.s32 	%r93, %r91, 1;
	cvt.u64.u32 	%rd55, %r93;
	add.s64 	%rd56, %rd3, %rd55;
	ld.global.u8 	%rs51, [%rd56];
	cvt.rn.f32.u16 	%f98, %rs51;
	mul.f32 	%f99, %f98, 0f3DE38DA4;
	cvt.rzi.s32.f32 	%r94, %f99;
	cvt.s8.s32 	%rs52, %r94;
	cvt.rn.f32.s16 	%f100, %rs52;
	add.f32 	%f101, %f89, %f100;
	add.s32 	%r95, %r91, 2;
	cvt.u64.u32 	%rd57, %r95;
	add.s64 	%rd58, %rd3, %rd57;
	ld.global.u8 	%rs53, [%rd58];
	cvt.rn.f32.u16 	%f102, %rs53;
	mul.f32 	%f103, %f102, 0f3DE38DA4;
	cvt.rzi.s32.f32 	%r96, %f103;
	cvt.s8.s32 	%rs54, %r96;
	cvt.rn.f32.s16 	%f104, %rs54;
	add.f32 	%f105, %f93, %f104;
	cvt.rzi.s32.f32 	%r97, %f97;
	mad.lo.s32 	%r98, %r5, %r1, %r12;
	mul.lo.s32 	%r99, %r98, 3;
	cvt.u64.u32 	%rd59, %r99;
	add.s64 	%rd60, %rd4, %rd59;
	st.global.u8 	[%rd60], %r97;
	cvt.rzi.s32.f32 	%r100, %f101;
	add.s32 	%r101, %r99, 1;
	cvt.u64.u32 	%rd61, %r101;
	add.s64 	%rd62, %rd4, %rd61;
	st.global.u8 	[%rd62], %r100;
	cvt.rzi.s32.f32 	%r102, %f105;
	add.s32 	%r103, %r99, 2;
	cvt.u64.u32 	%rd63, %r103;
	add.s64 	%rd64, %rd4, %rd63;
	st.global.u8 	[%rd64], %r102;
$L__BB0_2:
	ret;

}


// ===== COMPILED SASS (sm_100) =====

	.target	sm_100

	.elftype	@"ET_EXEC"


//--------------------- .note.nv.tkinfo           --------------------------
	.section	.note.nv.tkinfo,"",@"SHT_NOTE"
	.sectionflags	@"SHF_NOTE_NV_TKINFO"
	.tkinfo
        /*0018*/ 	.word	0x00000002
        /*0030*/ 	.string	""
        /*0030*/ 	.string	"ptxas"
        /*0030*/ 	.string	"Cuda compilation tools, release 13.0, V13.0.88"
        /*0030*/ 	.string	"Build cuda_13.0.r13.0/compiler.36424714_0"
        /*0030*/ 	.string	"-arch sm_100 -m 64 "



//--------------------- .note.nv.cuinfo           --------------------------
	.section	.note.nv.cuinfo,"",@"SHT_NOTE"
	.sectionflags	@"SHF_NOTE_NV_CUINFO"
        /*0018*/ 	.short	0x0002
        /*001a*/ 	.short	0x0064
        /*001c*/ 	.short	0x0082
	.zero		2


//--------------------- .nv.info                  --------------------------
	.section	.nv.info,"",@"SHT_CUDA_INFO"
	.align	4


	//----- nvinfo : EIATTR_REGCOUNT
	.align		4
        /*0000*/ 	.byte	0x04, 0x2f
        /*0002*/ 	.short	(.L_1 - .L_0)
	.align		4
.L_0:
        /*0004*/ 	.word	index@(_Z6kernelPhS_jj)
        /*0008*/ 	.word	0x00000020


	//----- nvinfo : EIATTR_FRAME_SIZE
	.align		4
.L_1:
        /*000c*/ 	.byte	0x04, 0x11
        /*000e*/ 	.short	(.L_3 - .L_2)
	.align		4
.L_2:
        /*0010*/ 	.word	index@(_Z6kernelPhS_jj)
        /*0014*/ 	.word	0x00000000


	//----- nvinfo : EIATTR_MIN_STACK_SIZE
	.align		4
.L_3:
        /*0018*/ 	.byte	0x04, 0x12
        /*001a*/ 	.short	(.L_5 - .L_4)
	.align		4
.L_4:
        /*001c*/ 	.word	index@(_Z6kernelPhS_jj)
        /*0020*/ 	.word	0x00000000
.L_5:


//--------------------- .nv.compat                --------------------------
	.section	.nv.compat,"",@"SHT_CUDA_COMPAT_INFO"
	.align	4
        /*0000*/ 	.byte	0x02, 0x09, 0x00, 0x00, 0x02, 0x02, 0x01, 0x00, 0x02, 0x05, 0x05, 0x00, 0x03, 0x07, 0x01, 0x01
        /*0010*/ 	.byte	0x02, 0x03, 0x00, 0x00, 0x02, 0x06, 0x01, 0x00, 0x04, 0x0b, 0x08, 0x00, 0x09, 0x00, 0x00, 0x00
        /*0020*/ 	.byte	0x00, 0x00, 0x00, 0x00


//--------------------- .nv.info._Z6kernelPhS_jj  --------------------------
	.section	.nv.info._Z6kernelPhS_jj,"",@"SHT_CUDA_INFO"
	.sectionflags	@""
	.align	4


	//----- nvinfo : EIATTR_CUDA_API_VERSION
	.align		4
        /*0000*/ 	.byte	0x04, 0x37
        /*0002*/ 	.short	(.L_7 - .L_6)
.L_6:
        /*0004*/ 	.word	0x00000082


	//----- nvinfo : EIATTR_KPARAM_INFO
	.align		4
.L_7:
        /*0008*/ 	.byte	0x04, 0x17
        /*000a*/ 	.short	(.L_9 - .L_8)
.L_8:
        /*000c*/ 	.word	0x00000000
        /*0010*/ 	.short	0x0003
        /*0012*/ 	.short	0x0014
        /*0014*/ 	.byte	0x00, 0xf0, 0x11, 0x00


	//----- nvinfo : EIATTR_KPARAM_INFO
	.align		4
.L_9:
        /*0018*/ 	.byte	0x04, 0x17
        /*001a*/ 	.short	(.L_11 - .L_10)
.L_10:
        /*001c*/ 	.word	0x00000000
        /*0020*/ 	.short	0x0002
        /*0022*/ 	.short	0x0010
        /*0024*/ 	.byte	0x00, 0xf0, 0x11, 0x00


	//----- nvinfo : EIATTR_KPARAM_INFO
	.align		4
.L_11:
        /*0028*/ 	.byte	0x04, 0x17
        /*002a*/ 	.short	(.L_13 - .L_12)
.L_12:
        /*002c*/ 	.word	0x00000000
        /*0030*/ 	.short	0x0001
        /*0032*/ 	.short	0x0008
        /*0034*/ 	.byte	0x00, 0xf5, 0x21, 0x00


	//----- nvinfo : EIATTR_KPARAM_INFO
	.align		4
.L_13:
        /*0038*/ 	.byte	0x04, 0x17
        /*003a*/ 	.short	(.L_15 - .L_14)
.L_14:
        /*003c*/ 	.word	0x00000000
        /*0040*/ 	.short	0x0000
        /*0042*/ 	.short	0x0000
        /*0044*/ 	.byte	0x00, 0xf5, 0x21, 0x00


	//----- nvinfo : EIATTR_SPARSE_MMA_MASK
	.align		4
.L_15:
        /*0048*/ 	.byte	0x03, 0x50
        /*004a*/ 	.short	0x0000


	//----- nvinfo : EIATTR_MAXREG_COUNT
	.align		4
        /*004c*/ 	.byte	0x03, 0x1b
        /*004e*/ 	.short	0x00ff


	//----- nvinfo : EIATTR_MERCURY_ISA_VERSION
	.align		4
        /*0050*/ 	.byte	0x03, 0x5f
        /*0052*/ 	.short	0x0101


	//----- nvinfo : EIATTR_VRC_CTA_INIT_COUNT
	.align		4
        /*0054*/ 	.byte	0x02, 0x4a
	.zero		1
	.zero		1


	//----- nvinfo : EIATTR_EXIT_INSTR_OFFSETS
	.align		4
        /*0058*/ 	.byte	0x04, 0x1c
        /*005a*/ 	.short	(.L_17 - .L_16)


	//   ....[0]....
.L_16:
        /*005c*/ 	.word	0x000000c0


	//   ....[1]....
        /*0060*/ 	.word	0x00001200


	//----- nvinfo : EIATTR_CBANK_PARAM_SIZE
	.align		4
.L_17:
        /*0064*/ 	.byte	0x03, 0x19
        /*0066*/ 	.short	0x0018


	//----- nvinfo : EIATTR_PARAM_CBANK
	.align		4
        /*0068*/ 	.byte	0x04, 0x0a
        /*006a*/ 	.short	(.L_19 - .L_18)
	.align		4
.L_18:
        /*006c*/ 	.word	index@(.nv.constant0._Z6kernelPhS_jj)
        /*0070*/ 	.short	0x0380
        /*0072*/ 	.short	0x0018


	//----- nvinfo : EIATTR_SW_WAR
	.align		4
.L_19:
        /*0074*/ 	.byte	0x04, 0x36
        /*0076*/ 	.short	(.L_21 - .L_20)
.L_20:
        /*0078*/ 	.word	0x00000008
.L_21:


//--------------------- .nv.callgraph             --------------------------
	.section	.nv.callgraph,"",@"SHT_CUDA_CALLGRAPH"
	.align	4
	.sectionentsize	8
	.align		4
        /*0000*/ 	.word	0x00000000
	.align		4
        /*0004*/ 	.word	0xffffffff
	.align		4
        /*0008*/ 	.word	0x00000000
	.align		4
        /*000c*/ 	.word	0xfffffffe
	.align		4
        /*0010*/ 	.word	0x00000000
	.align		4
        /*0014*/ 	.word	0xfffffffd
	.align		4
        /*0018*/ 	.word	0x00000000
	.align		4
        /*001c*/ 	.word	0xfffffffc


//--------------------- .text._Z6kernelPhS_jj     --------------------------
	.section	.text._Z6kernelPhS_jj,"ax",@progbits
	.align	128
        .global         _Z6kernelPhS_jj
        .type           _Z6kernelPhS_jj,@function
        .size           _Z6kernelPhS_jj,(.L_x_1 - _Z6kernelPhS_jj)
        .other          _Z6kernelPhS_jj,@"STO_CUDA_ENTRY STV_DEFAULT"
_Z6kernelPhS_jj:
.text._Z6kernelPhS_jj:
[----:B------:R-:W-:Y:S01]  /*0000*/  LDC R1, c[0x0][0x37c] ;  /* 0x0000df00ff017b82 */ /* 0x000fe20000000800 */
[----:B------:R-:W0:Y:S07]  /*0010*/  S2R R7, SR_TID.Y ;  /* 0x0000000000077919 */ /* 0x000e2e0000002200 */
[----:B------:R-:W1:Y:S01]  /*0020*/  LDC R3, c[0x0][0x360] ;  /* 0x0000d800ff037b82 */ /* 0x000e620000000800 */
[----:B------:R-:W1:Y:S07]  /*0030*/  S2R R2, SR_TID.X ;  /* 0x0000000000027919 */ /* 0x000e6e0000002100 */
[----:B------:R-:W0:Y:S08]  /*0040*/  S2UR UR5, SR_CTAID.Y ;  /* 0x00000000000579c3 */ /* 0x000e300000002600 */
[----:B------:R-:W0:Y:S08]  /*0050*/  LDC R0, c[0x0][0x364] ;  /* 0x0000d900ff007b82 */ /* 0x000e300000000800 */
[----:B------:R-:W1:Y:S08]  /*0060*/  S2UR UR4, SR_CTAID.X ;  /* 0x00000000000479c3 */ /* 0x000e700000002500 */
[----:B------:R-:W2:Y:S01]  /*0070*/  LDC.64 R4, c[0x0][0x390] ;  /* 0x0000e400ff047b82 */ /* 0x000ea20000000a00 */
[----:B0-----:R-:W-:-:S02]  /*0080*/  IMAD R0, R0, UR5, R7 ;  /* 0x0000000500007c24 */ /* 0x001fc4000f8e0207 */
[----:B-1----:R-:W-:-:S03]  /*0090*/  IMAD R3, R3, UR4, R2 ;  /* 0x0000000403037c24 */ /* 0x002fc6000f8e0202 */
[----:B--2---:R-:W-:-:S04]  /*00a0*/  ISETP.GE.U32.AND P0, PT, R0, R5, PT ;  /* 0x000000050000720c */ /* 0x004fc80003f06070 */
[----:B------:R-:W-:-:S13]  /*00b0*/  ISETP.GE.U32.OR P0, PT, R3, R4, P0 ;  /* 0x000000040300720c */ /* 0x000fda0000706470 */
[----:B------:R-:W-:Y:S05]  /*00c0*/  @P0 EXIT ;  /* 0x000000000000094d */ /* 0x000fea0003800000 */
[----:B------:R-:W-:Y:S01]  /*00d0*/  VIADD R7, R5, 0xffffffff ;  /* 0xffffffff05077836 */ /* 0x000fe20000000000 */
[----:B------:R-:W-:Y:S01]  /*00e0*/  IADD3 R20, PT, PT, R4, -0x1, RZ ;  /* 0xffffffff04147810 */ /* 0x000fe20007ffe0ff */
[----:B------:R-:W0:Y:S03]  /*00f0*/  LDCU.128 UR8, c[0x0][0x380] ;  /* 0x00007000ff0877ac */ /* 0x000e260008000c00 */
[----:B------:R-:W-:Y:S01]  /*0100*/  VIADDMNMX.RELU R2, R3, 0xffffffff, R20, PT ;  /* 0xffffffff03027846 */ /* 0x000fe20003801114 */
[----:B------:R-:W1:Y:S01]  /*0110*/  LDCU.64 UR4, c[0x0][0x358] ;  /* 0x00006b00ff0477ac */ /* 0x000e620008000a00 */
[C-C-:B------:R-:W-:Y:S02]  /*0120*/  VIADDMNMX.RELU R12, R0.reuse, 0xffffffff, R7.reuse, PT ;  /* 0xffffffff000c7846 */ /* 0x140fe40003801107 */
[C---:B------:R-:W-:Y:S02]  /*0130*/  VIMNMX.RELU R26, PT, PT, R0.reuse, R7, PT ;  /* 0x00000007001a7248 */ /* 0x040fe40003fe1100 */
[----:B------:R-:W-:Y:S01]  /*0140*/  VIADDMNMX.RELU R16, R0, 0x1, R7, PT ;  /* 0x0000000100107846 */ /* 0x000fe20003801107 */
[----:B------:R-:W-:-:S02]  /*0150*/  IMAD R13, R2, R5, R12 ;  /* 0x00000005020d7224 */ /* 0x000fc400078e020c */
[CC--:B------:R-:W-:Y:S02]  /*0160*/  IMAD R9, R2.reuse, R5.reuse, R26 ;  /* 0x0000000502097224 */ /* 0x0c0fe400078e021a */
[----:B------:R-:W-:Y:S02]  /*0170*/  IMAD R13, R13, 0x3, RZ ;  /* 0x000000030d0d7824 */ /* 0x000fe400078e02ff */
[----:B------:R-:W-:Y:S02]  /*0180*/  IMAD R9, R9, 0x3, RZ ;  /* 0x0000000309097824 */ /* 0x000fe400078e02ff */
[----:B------:R-:W-:Y:S01]  /*0190*/  IMAD R4, R2, R5, R16 ;  /* 0x0000000502047224 */ /* 0x000fe200078e0210 */
[----:B0-----:R-:W-:-:S04]  /*01a0*/  IADD3 R6, P0, PT, R13, UR8, RZ ;  /* 0x000000080d067c10 */ /* 0x001fc8000ff1e0ff */
[----:B------:R-:W-:Y:S02]  /*01b0*/  IADD3.X R7, PT, PT, RZ, UR9, RZ, P0, !PT ;  /* 0x00000009ff077c10 */ /* 0x000fe400087fe4ff */
[----:B------:R-:W-:Y:S01]  /*01c0*/  IADD3 R10, P0, PT, R9, UR8, RZ ;  /* 0x00000008090a7c10 */ /* 0x000fe2000ff1e0ff */
[----:B------:R-:W-:Y:S02]  /*01d0*/  IMAD R4, R4, 0x3, RZ ;  /* 0x0000000304047824 */ /* 0x000fe400078e02ff */
[----:B-1----:R-:W2:Y:S02]  /*01e0*/  LDG.E.U8 R21, desc[UR4][R6.64] ;  /* 0x0000000406157981 */ /* 0x002ea4000c1e1100 */
[----:B------:R-:W-:Y:S01]  /*01f0*/  IMAD.X R11, RZ, RZ, UR9, P0 ;  /* 0x00000009ff0b7e24 */ /* 0x000fe200080e06ff */
[----:B------:R-:W-:Y:S01]  /*0200*/  IADD3 R28, P0, PT, R4, UR8, RZ ;  /* 0x00000008041c7c10 */ /* 0x000fe2000ff1e0ff */
[----:B------:R-:W-:-:S03]  /*0210*/  VIADD R24, R13, 0x1 ;  /* 0x000000010d187836 */ /* 0x000fc60000000000 */
[----:B------:R0:W3:Y:S01]  /*0220*/  LDG.E.U8 R10, desc[UR4][R10.64] ;  /* 0x000000040a0a7981 */ /* 0x0000e2000c1e1100 */
[----:B------:R-:W-:Y:S02]  /*0230*/  IADD3.X R29, PT, PT, RZ, UR9, RZ, P0, !PT ;  /* 0x00000009ff1d7c10 */ /* 0x000fe400087fe4ff */
[----:B------:R-:W-:Y:S02]  /*0240*/  IADD3 R24, P0, PT, R24, UR8, RZ ;  /* 0x0000000818187c10 */ /* 0x000fe4000ff1e0ff */
[----:B------:R-:W-:Y:S01]  /*0250*/  IADD3 R22, PT, PT, R9, 0x1, RZ ;  /* 0x0000000109167810 */ /* 0x000fe20007ffe0ff */
[----:B------:R-:W4:Y:S02]  /*0260*/  LDG.E.U8 R2, desc[UR4][R28.64] ;  /* 0x000000041c027981 */ /* 0x000f24000c1e1100 */
[----:B------:R-:W-:Y:S01]  /*0270*/  IMAD.X R25, RZ, RZ, UR9, P0 ;  /* 0x00000009ff197e24 */ /* 0x000fe200080e06ff */
[----:B------:R-:W-:-:S04]  /*0280*/  IADD3 R22, P0, PT, R22, UR8, RZ ;  /* 0x0000000816167c10 */ /* 0x000fc8000ff1e0ff */
[----:B------:R-:W-:Y:S01]  /*0290*/  IADD3.X R23, PT, PT, RZ, UR9, RZ, P0, !PT ;  /* 0x00000009ff177c10 */ /* 0x000fe200087fe4ff */
[----:B------:R-:W5:Y:S04]  /*02a0*/  LDG.E.U8 R14, desc[UR4][R24.64] ;  /* 0x00000004180e7981 */ /* 0x000f68000c1e1100 */
[----:B------:R1:W5:Y:S01]  /*02b0*/  LDG.E.U8 R8, desc[UR4][R22.64] ;  /* 0x0000000416087981 */ /* 0x000362000c1e1100 */
[----:B------:R-:W-:Y:S01]  /*02c0*/  VIMNMX.RELU R27, PT, PT, R3, R20, PT ;  /* 0x00000014031b7248 */ /* 0x000fe20003fe1100 */
[----:B------:R-:W-:-:S04]  /*02d0*/  VIADD R18, R4, 0x1 ;  /* 0x0000000104127836 */ /* 0x000fc80000000000 */
[----:B0-----:R-:W-:Y:S01]  /*02e0*/  IMAD R11, R27, R5, R12 ;  /* 0x000000051b0b7224 */ /* 0x001fe200078e020c */
[----:B------:R-:W-:-:S03]  /*02f0*/  IADD3 R18, P0, PT, R18, UR8, RZ ;  /* 0x0000000812127c10 */ /* 0x000fc6000ff1e0ff */
[----:B------:R-:W-:Y:S01]  /*0300*/  IMAD R11, R11, 0x3, RZ ;  /* 0x000000030b0b7824 */ /* 0x000fe200078e02ff */
[----:B------:R-:W-:-:S04]  /*0310*/  IADD3.X R19, PT, PT, RZ, UR9, RZ, P0, !PT ;  /* 0x00000009ff137c10 */ /* 0x000fc800087fe4ff */
[----:B------:R-:W-:Y:S01]  /*0320*/  IADD3 R6, P0, PT, R11, UR8, RZ ;  /* 0x000000080b067c10 */ /* 0x000fe2000ff1e0ff */
[----:B------:R-:W5:Y:S04]  /*0330*/  LDG.E.U8 R15, desc[UR4][R18.64] ;  /* 0x00000004120f7981 */ /* 0x000f68000c1e1100 */
[----:B------:R-:W-:-:S05]  /*0340*/  IMAD.X R7, RZ, RZ, UR9, P0 ;  /* 0x00000009ff077e24 */ /* 0x000fca00080e06ff */
[----:B------:R0:W5:Y:S01]  /*0350*/  LDG.E.U8 R17, desc[UR4][R6.64] ;  /* 0x0000000406117981 */ /* 0x000162000c1e1100 */
[-C--:B-1----:R-:W-:Y:S01]  /*0360*/  IMAD R23, R27, R5.reuse, R26 ;  /* 0x000000051b177224 */ /* 0x082fe200078e021a */
[----:B------:R-:W-:Y:S01]  /*0370*/  VIADDMNMX.RELU R20, R3, 0x1, R20, PT ;  /* 0x0000000103147846 */ /* 0x000fe20003801114 */
[-C--:B------:R-:W-:Y:S02]  /*0380*/  IMAD R28, R27, R5.reuse, R16 ;  /* 0x000000051b1c7224 */ /* 0x080fe400078e0210 */
[----:B------:R-:W-:Y:S02]  /*0390*/  IMAD R23, R23, 0x3, RZ ;  /* 0x0000000317177824 */ /* 0x000fe400078e02ff */
[----:B------:R-:W-:Y:S01]  /*03a0*/  IMAD R28, R28, 0x3, RZ ;  /* 0x000000031c1c7824 */ /* 0x000fe200078e02ff */
[----:B------:R-:W-:Y:S01]  /*03b0*/  IADD3 R4, PT, PT, R4, 0x2, RZ ;  /* 0x0000000204047810 */ /* 0x000fe20007ffe0ff */
[-C--:B------:R-:W-:Y:S01]  /*03c0*/  IMAD R12, R20, R5.reuse, R12 ;  /* 0x00000005140c7224 */ /* 0x080fe200078e020c */
[----:B------:R-:W-:Y:S01]  /*03d0*/  IADD3 R24, P0, PT, R23, UR8, RZ ;  /* 0x0000000817187c10 */ /* 0x000fe2000ff1e0ff */
[----:B0-----:R-:W-:Y:S01]  /*03e0*/  VIADD R6, R13, 0x2 ;  /* 0x000000020d067836 */ /* 0x001fe20000000000 */
[----:B------:R-:W-:Y:S01]  /*03f0*/  IADD3 R18, P1, PT, R28, UR8, RZ ;  /* 0x000000081c127c10 */ /* 0x000fe2000ff3e0ff */
[CC--:B------:R-:W-:Y:S01]  /*0400*/  IMAD R26, R20.reuse, R5.reuse, R26 ;  /* 0x00000005141a7224 */ /* 0x0c0fe200078e021a */
[----:B------:R-:W-:Y:S01]  /*0410*/  IADD3.X R25, PT, PT, RZ, UR9, RZ, P0, !PT ;  /* 0x00000009ff197c10 */ /* 0x000fe200087fe4ff */
[----:B------:R-:W-:Y:S01]  /*0420*/  IMAD R16, R20, R5, R16 ;  /* 0x0000000514107224 */ /* 0x000fe200078e0210 */
[----:B------:R-:W-:Y:S01]  /*0430*/  IADD3 R7, PT, PT, R9, 0x2, RZ ;  /* 0x0000000209077810 */ /* 0x000fe20007ffe0ff */
[----:B------:R-:W-:Y:S01]  /*0440*/  IMAD.X R19, RZ, RZ, UR9, P1 ;  /* 0x00000009ff137e24 */ /* 0x000fe200088e06ff */
[----:B------:R-:W-:Y:S01]  /*0450*/  IADD3 R6, P0, PT, R6, UR8, RZ ;  /* 0x0000000806067c10 */ /* 0x000fe2000ff1e0ff */
[----:B------:R0:W5:Y:S01]  /*0460*/  LDG.E.U8 R9, desc[UR4][R24.64] ;  /* 0x0000000418097981 */ /* 0x000162000c1e1100 */
[----:B------:R-:W-:-:S03]  /*0470*/  IADD3 R20, PT, PT, R11, 0x1, RZ ;  /* 0x000000010b147810 */ /* 0x000fc60007ffe0ff */
[----:B------:R1:W5:Y:S01]  /*0480*/  LDG.E.U8 R13, desc[UR4][R18.64] ;  /* 0x00000004120d7981 */ /* 0x000362000c1e1100 */
[----:B0-----:R-:W-:Y:S01]  /*0490*/  IADD3 R24, P1, PT, R7, UR8, RZ ;  /* 0x0000000807187c10 */ /* 0x001fe2000ff3e0ff */
[----:B------:R-:W-:Y:S01]  /*04a0*/  IMAD.X R7, RZ, RZ, UR9, P0 ;  /* 0x00000009ff077e24 */ /* 0x000fe200080e06ff */
[----:B-1----:R-:W-:-:S03]  /*04b0*/  IADD3 R18, P0, PT, R4, UR8, RZ ;  /* 0x0000000804127c10 */ /* 0x002fc6000ff1e0ff */
[----:B------:R-:W-:Y:S01]  /*04c0*/  IMAD.X R25, RZ, RZ, UR9, P1 ;  /* 0x00000009ff197e24 */ /* 0x000fe200088e06ff */
[----:B------:R0:W5:Y:S01]  /*04d0*/  LDG.E.U8 R4, desc[UR4][R6.64] ;  /* 0x0000000406047981 */ /* 0x000162000c1e1100 */
[----:B------:R-:W-:Y:S01]  /*04e0*/  VIADD R27, R23, 0x1 ;  /* 0x00000001171b7836 */ /* 0x000fe20000000000 */
[----:B------:R-:W-:-:S03]  /*04f0*/  IADD3.X R19, PT, PT, RZ, UR9, RZ, P0, !PT ;  /* 0x00000009ff137c10 */ /* 0x000fc600087fe4ff */
[----:B------:R-:W5:Y:S01]  /*0500*/  LDG.E.U8 R25, desc[UR4][R24.64] ;  /* 0x0000000418197981 */ /* 0x000f62000c1e1100 */
[----:B0-----:R-:W-:Y:S01]  /*0510*/  IADD3 R6, P1, PT, R20, UR8, RZ ;  /* 0x0000000814067c10 */ /* 0x001fe2000ff3e0ff */
[----:B------:R-:W-:Y:S02]  /*0520*/  VIADD R20, R11, 0x2 ;  /* 0x000000020b147836 */ /* 0x000fe40000000000 */
[----:B------:R0:W5:Y:S03]  /*0530*/  LDG.E.U8 R11, desc[UR4][R18.64] ;  /* 0x00000004120b7981 */ /* 0x000166000c1e1100 */
[----:B------:R-:W-:Y:S02]  /*0540*/  IADD3 R20, P0, PT, R20, UR8, RZ ;  /* 0x0000000814147c10 */ /* 0x000fe4000ff1e0ff */
[----:B------:R-:W-:Y:S01]  /*0550*/  IADD3.X R7, PT, PT, RZ, UR9, RZ, P1, !PT ;  /* 0x00000009ff077c10 */ /* 0x000fe20008ffe4ff */
[----:B0-----:R-:W-:-:S05]  /*0560*/  VIADD R18, R23, 0x2 ;  /* 0x0000000217127836 */ /* 0x001fca0000000000 */
[----:B------:R0:W5:Y:S02]  /*0570*/  LDG.E.U8 R7, desc[UR4][R6.64] ;  /* 0x0000000406077981 */ /* 0x000164000c1e1100 */
[C---:B0-----:R-:W-:Y:S01]  /*0580*/  VIADD R6, R28.reuse, 0x1 ;  /* 0x000000011c067836 */ /* 0x041fe20000000000 */
[----:B------:R-:W-:Y:S01]  /*0590*/  IADD3 R28, PT, PT, R28, 0x2, RZ ;  /* 0x000000021c1c7810 */ /* 0x000fe20007ffe0ff */
[----:B------:R-:W-:Y:S02]  /*05a0*/  IMAD R12, R12, 0x3, RZ ;  /* 0x000000030c0c7824 */ /* 0x000fe400078e02ff */
[----:B------:R-:W-:Y:S02]  /*05b0*/  IMAD R26, R26, 0x3, RZ ;  /* 0x000000031a1a7824 */ /* 0x000fe400078e02ff */
[----:B------:R-:W-:Y:S01]  /*05c0*/  IMAD R16, R16, 0x3, RZ ;  /* 0x0000000310107824 */ /* 0x000fe200078e02ff */
[----:B--2---:R-:W-:Y:S02]  /*05d0*/  I2FP.F32.U32 R22, R21 ;  /* 0x0000001500167245 */ /* 0x004fe40000201000 */
[----:B------:R-:W-:-:S03]  /*05e0*/  IADD3.X R21, PT, PT, RZ, UR9, RZ, P0, !PT ;  /* 0x00000009ff157c10 */ /* 0x000fc600087fe4ff */
[----:B------:R-:W-:Y:S01]  /*05f0*/  FMUL R29, R22, 0.11111000180244445801 ;  /* 0x3de38da4161d7820 */ /* 0x000fe20000400000 */
[----:B------:R-:W-:Y:S01]  /*0600*/  IADD3 R22, P0, PT, R27, UR8, RZ ;  /* 0x000000081b167c10 */ /* 0x000fe2000ff1e0ff */
[----:B------:R0:W2:Y:S01]  /*0610*/  LDG.E.U8 R24, desc[UR4][R20.64] ;  /* 0x0000000414187981 */ /* 0x0000a2000c1e1100 */
[----:B---3--:R-:W-:Y:S02]  /*0620*/  I2FP.F32.U32 R27, R10 ;  /* 0x0000000a001b7245 */ /* 0x008fe40000201000 */
[----:B------:R-:W-:-:S03]  /*0630*/  IADD3.X R23, PT, PT, RZ, UR9, RZ, P0, !PT ;  /* 0x00000009ff177c10 */ /* 0x000fc600087fe4ff */
[----:B------:R-:W-:Y:S01]  /*0640*/  FMUL R27, R27, 0.11111000180244445801 ;  /* 0x3de38da41b1b7820 */ /* 0x000fe20000400000 */
[----:B------:R-:W-:Y:S01]  /*0650*/  IADD3 R18, P0, PT, R18, UR8, RZ ;  /* 0x0000000812127c10 */ /* 0x000fe2000ff1e0ff */
[----:B------:R-:W1:Y:S01]  /*0660*/  F2I.TRUNC.NTZ R10, R29 ;  /* 0x0000001d000a7305 */ /* 0x000e62000020f100 */
[----:B----4-:R-:W-:Y:S01]  /*0670*/  I2FP.F32.U32 R2, R2 ;  /* 0x0000000200027245 */ /* 0x010fe20000201000 */
[----:B------:R-:W3:Y:S01]  /*0680*/  LDG.E.U8 R23, desc[UR4][R22.64] ;  /* 0x0000000416177981 */ /* 0x000ee2000c1e1100 */
[----:B------:R-:W-:Y:S02]  /*0690*/  IADD3.X R19, PT, PT, RZ, UR9, RZ, P0, !PT ;  /* 0x00000009ff137c10 */ /* 0x000fe400087fe4ff */
[----:B0-----:R-:W-:-:S03]  /*06a0*/  IADD3 R20, P0, PT, R6, UR8, RZ ;  /* 0x0000000806147c10 */ /* 0x001fc6000ff1e0ff */
[----:B------:R-:W0:Y:S01]  /*06b0*/  F2I.TRUNC.NTZ R27, R27 ;  /* 0x0000001b001b7305 */ /* 0x000e22000020f100 */
[----:B-----5:R-:W-:Y:S01]  /*06c0*/  I2FP.F32.U32 R14, R14 ;  /* 0x0000000e000e7245 */ /* 0x020fe20000201000 */
[----:B------:R-:W-:Y:S01]  /*06d0*/  IMAD.X R21, RZ, RZ, UR9, P0 ;  /* 0x00000009ff157e24 */ /* 0x000fe200080e06ff */
[----:B------:R-:W-:-:S05]  /*06e0*/  I2FP.F32.U32 R8, R8 ;  /* 0x0000000800087245 */ /* 0x000fca0000201000 */
[----:B-1----:R-:W-:Y:S01]  /*06f0*/  I2F.S8 R10, R10 ;  /* 0x0000000a000a7306 */ /* 0x002fe20000001400 */
[----:B------:R-:W-:Y:S01]  /*0700*/  FMUL R14, R14, 0.11111000180244445801 ;  /* 0x3de38da40e0e7820 */ /* 0x000fe20000400000 */
[----:B------:R-:W-:Y:S01]  /*0710*/  IADD3 R28, P0, PT, R28, UR8, RZ ;  /* 0x000000081c1c7c10 */ /* 0x000fe2000ff1e0ff */
[----:B------:R-:W-:Y:S01]  /*0720*/  FMUL R8, R8, 0.11111000180244445801 ;  /* 0x3de38da408087820 */ /* 0x000fe20000400000 */
[----:B------:R1:W4:Y:S04]  /*0730*/  LDG.E.U8 R21, desc[UR4][R20.64] ;  /* 0x0000000414157981 */ /* 0x000328000c1e1100 */
[----:B0-----:R-:W0:Y:S01]  /*0740*/  I2F.S8 R27, R27 ;  /* 0x0000001b001b7306 */ /* 0x001e220000001400 */
[----:B------:R-:W-:Y:S02]  /*0750*/  IMAD.X R29, RZ, RZ, UR9, P0 ;  /* 0x00000009ff1d7e24 */ /* 0x000fe400080e06ff */
[----:B------:R-:W-:Y:S01]  /*0760*/  FMUL R2, R2, 0.11111000180244445801 ;  /* 0x3de38da402027820 */ /* 0x000fe20000400000 */
[----:B------:R5:W4:Y:S04]  /*0770*/  LDG.E.U8 R6, desc[UR4][R18.64] ;  /* 0x0000000412067981 */ /* 0x000b28000c1e1100 */
[----:B------:R0:W4:Y:S01]  /*0780*/  LDG.E.U8 R22, desc[UR4][R28.64] ;  /* 0x000000041c167981 */ /* 0x000122000c1e1100 */
[----:B-1----:R-:W1:Y:S08]  /*0790*/  F2I.TRUNC.NTZ R20, R14 ;  /* 0x0000000e00147305 */ /* 0x002e70000020f100 */
[----:B------:R1:W1:Y:S01]  /*07a0*/  F2I.TRUNC.NTZ R14, R8 ;  /* 0x00000008000e7305 */ /* 0x000262000020f100 */
[----:B-----5:R-:W-:-:S02]  /*07b0*/  IADD3 R18, P0, PT, R12, UR8, RZ ;  /* 0x000000080c127c10 */ /* 0x020fc4000ff1e0ff */
[C---:B0-----:R-:W-:Y:S01]  /*07c0*/  IADD3 R28, PT, PT, R12.reuse, 0x1, RZ ;  /* 0x000000010c1c7810 */ /* 0x041fe20007ffe0ff */
[----:B------:R-:W-:Y:S01]  /*07d0*/  VIADD R12, R12, 0x2 ;  /* 0x000000020c0c7836 */ /* 0x000fe20000000000 */
[----:B------:R-:W-:Y:S02]  /*07e0*/  IADD3.X R19, PT, PT, RZ, UR9, RZ, P0, !PT ;  /* 0x00000009ff137c10 */ /* 0x000fe400087fe4ff */
[----:B------:R-:W-:Y:S01]  /*07f0*/  IADD3 R28, P0, PT, R28, UR8, RZ ;  /* 0x000000081c1c7c10 */ /* 0x000fe2000ff1e0ff */
[----:B------:R-:W0:Y:S01]  /*0800*/  F2I.TRUNC.NTZ R2, R2 ;  /* 0x0000000200027305 */ /* 0x000e22000020f100 */
[----:B------:R-:W-:Y:S01]  /*0810*/  FADD R10, R10, R27 ;  /* 0x0000001b0a0a7221 */ /* 0x000fe20000000000 */
[----:B-1----:R1:W5:Y:S01]  /*0820*/  LDG.E.U8 R8, desc[UR4][R18.64] ;  /* 0x0000000412087981 */ /* 0x002362000c1e1100 */
[----:B------:R-:W-:-:S05]  /*0830*/  IADD3.X R29, PT, PT, RZ, UR9, RZ, P0, !PT ;  /* 0x00000009ff1d7c10 */ /* 0x000fca00087fe4ff */
[----:B------:R0:W-:Y:S01]  /*0840*/  I2F.S8 R27, R20 ;  /* 0x00000014001b7306 */ /* 0x0001e20000001400 */
[----:B-1----:R-:W-:Y:S02]  /*0850*/  IADD3 R18, P0, PT, R12, UR8, RZ ;  /* 0x000000080c127c10 */ /* 0x002fe4000ff1e0ff */
[----:B------:R-:W-:Y:S01]  /*0860*/  I2FP.F32.U32 R15, R15 ;  /* 0x0000000f000f7245 */ /* 0x000fe20000201000 */
[----:B------:R-:W5:Y:S04]  /*0870*/  LDG.E.U8 R12, desc[UR4][R28.64] ;  /* 0x000000041c0c7981 */ /* 0x000f68000c1e1100 */
[----:B------:R-:W1:Y:S01]  /*0880*/  I2F.S8 R14, R14 ;  /* 0x0000000e000e7306 */ /* 0x000e620000001400 */
[----:B------:R-:W-:Y:S02]  /*0890*/  IADD3.X R19, PT, PT, RZ, UR9, RZ, P0, !PT ;  /* 0x00000009ff137c10 */ /* 0x000fe400087fe4ff */
[----:B------:R-:W-:-:S03]  /*08a0*/  I2FP.F32.U32 R17, R17 ;  /* 0x0000001100117245 */ /* 0x000fc60000201000 */
[----:B0-----:R0:W5:Y:S01]  /*08b0*/  LDG.E.U8 R20, desc[UR4][R18.64] ;  /* 0x0000000412147981 */ /* 0x001162000c1e1100 */
[----:B------:R-:W-:Y:S01]  /*08c0*/  FMUL R15, R15, 0.11111000180244445801 ;  /* 0x3de38da40f0f7820 */ /* 0x000fe20000400000 */
[----:B------:R-:W-:Y:S01]  /*08d0*/  FMUL R17, R17, 0.11111000180244445801 ;  /* 0x3de38da411117820 */ /* 0x000fe20000400000 */
[----:B0-----:R-:W0:Y:S01]  /*08e0*/  I2F.S8 R19, R2 ;  /* 0x0000000200137306 */ /* 0x001e220000001400 */
[----:B-1----:R-:W-:Y:S01]  /*08f0*/  FADD R27, R27, R14 ;  /* 0x0000000e1b1b7221 */ /* 0x002fe20000000000 */
[C---:B------:R-:W-:Y:S02]  /*0900*/  IADD3 R14, P0, PT, R26.reuse, UR8, RZ ;  /* 0x000000081a0e7c10 */ /* 0x040fe4000ff1e0ff */
[----:B------:R-:W-:-:S04]  /*0910*/  IADD3 R18, PT, PT, R26, 0x1, RZ ;  /* 0x000000011a127810 */ /* 0x000fc80007ffe0ff */
[----:B------:R1:W-:Y:S01]  /*0920*/  F2I.TRUNC.NTZ R29, R15 ;  /* 0x0000000f001d7305 */ /* 0x0003e2000020f100 */
[----:B------:R-:W-:-:S07]  /*0930*/  IADD3 R26, PT, PT, R26, 0x2, RZ ;  /* 0x000000021a1a7810 */ /* 0x000fce0007ffe0ff */
[----:B------:R-:W0:Y:S01]  /*0940*/  F2I.TRUNC.NTZ R17, R17 ;  /* 0x0000001100117305 */ /* 0x000e22000020f100 */
[----:B-1----:R-:W-:Y:S01]  /*0950*/  IMAD.X R15, RZ, RZ, UR9, P0 ;  /* 0x00000009ff0f7e24 */ /* 0x002fe200080e06ff */
[----:B------:R-:W-:Y:S01]  /*0960*/  IADD3 R18, P0, PT, R18, UR8, RZ ;  /* 0x0000000812127c10 */ /* 0x000fe2000ff1e0ff */
[----:B0-----:R-:W-:-:S03]  /*0970*/  FADD R28, R10, R19 ;  /* 0x000000130a1c7221 */ /* 0x001fc60000000000 */
[----:B------:R0:W5:Y:S01]  /*0980*/  LDG.E.U8 R2, desc[UR4][R14.64] ;  /* 0x000000040e027981 */ /* 0x000162000c1e1100 */
[----:B------:R-:W-:-:S05]  /*0990*/  IMAD.X R19, RZ, RZ, UR9, P0 ;  /* 0x00000009ff137e24 */ /* 0x000fca00080e06ff */
[----:B------:R1:W5:Y:S01]  /*09a0*/  LDG.E.U8 R10, desc[UR4][R18.64] ;  /* 0x00000004120a7981 */ /* 0x000362000c1e1100 */
[----:B0-----:R-:W-:-:S04]  /*09b0*/  IADD3 R14, P0, PT, R26, UR8, RZ ;  /* 0x000000081a0e7c10 */ /* 0x001fc8000ff1e0ff */
[----:B------:R-:W-:Y:S01]  /*09c0*/  IADD3.X R15, PT, PT, RZ, UR9, RZ, P0, !PT ;  /* 0x00000009ff0f7c10 */ /* 0x000fe200087fe4ff */
[----:B------:R-:W0:Y:S01]  /*09d0*/  I2F.S8 R17, R17 ;  /* 0x0000001100117306 */ /* 0x000e220000001400 */
[----:B-1----:R-:W-:-:S03]  /*09e0*/  IADD3 R18, P0, PT, R16, UR8, RZ ;  /* 0x0000000810127c10 */ /* 0x002fc6000ff1e0ff */
[----:B------:R1:W5:Y:S01]  /*09f0*/  LDG.E.U8 R26, desc[UR4][R14.64] ;  /* 0x000000040e1a7981 */ /* 0x000362000c1e1100 */
[----:B------:R-:W-:Y:S01]  /*0a00*/  IADD3.X R19, PT, PT, RZ, UR9, RZ, P0, !PT ;  /* 0x00000009ff137c10 */ /* 0x000fe200087fe4ff */
[C---:B-1----:R-:W-:Y:S01]  /*0a10*/  VIADD R14, R16.reuse, 0x1 ;  /* 0x00000001100e7836 */ /* 0x042fe20000000000 */
[----:B------:R-:W-:-:S04]  /*0a20*/  IADD3 R16, PT, PT, R16, 0x2, RZ ;  /* 0x0000000210107810 */ /* 0x000fc80007ffe0ff */
[----:B------:R-:W-:Y:S01]  /*0a30*/  IADD3 R14, P0, PT, R14, UR8, RZ ;  /* 0x000000080e0e7c10 */ /* 0x000fe2000ff1e0ff */
[----:B------:R-:W1:Y:S03]  /*0a40*/  I2F.S8 R29, R29 ;  /* 0x0000001d001d7306 */ /* 0x000e660000001400 */
[----:B------:R-:W-:Y:S02]  /*0a50*/  IADD3.X R15, PT, PT, RZ, UR9, RZ, P0, !PT ;  /* 0x00000009ff0f7c10 */ /* 0x000fe400087fe4ff */
[----:B------:R-:W-:Y:S01]  /*0a60*/  IADD3 R16, P0, PT, R16, UR8, RZ ;  /* 0x0000000810107c10 */ /* 0x000fe2000ff1e0ff */
[----:B0-----:R-:W-:Y:S02]  /*0a70*/  FADD R28, R28, R17 ;  /* 0x000000111c1c7221 */ /* 0x001fe40000000000 */
[----:B------:R0:W5:Y:S02]  /*0a80*/  LDG.E.U8 R14, desc[UR4][R14.64] ;  /* 0x000000040e0e7981 */ /* 0x000164000c1e1100 */
[----:B------:R-:W-:-:S05]  /*0a90*/  IMAD.X R17, RZ, RZ, UR9, P0 ;  /* 0x00000009ff117e24 */ /* 0x000fca00080e06ff */
[----:B------:R0:W5:Y:S01]  /*0aa0*/  LDG.E.U8 R16, desc[UR4][R16.64] ;  /* 0x0000000410107981 */ /* 0x000162000c1e1100 */
[----:B-1----:R-:W-:-:S03]  /*0ab0*/  FADD R27, R27, R29 ;  /* 0x0000001d1b1b7221 */ /* 0x002fc60000000000 */
[----:B------:R1:W5:Y:S01]  /*0ac0*/  LDG.E.U8 R29, desc[UR4][R18.64] ;  /* 0x00000004121d7981 */ /* 0x000362000c1e1100 */
[----:B------:R-:W-:Y:S02]  /*0ad0*/  I2FP.F32.U32 R13, R13 ;  /* 0x0000000d000d7245 */ /* 0x000fe40000201000 */
[----:B0-----:R-:W-:Y:S02]  /*0ae0*/  I2FP.F32.U32 R15, R4 ;  /* 0x00000004000f7245 */ /* 0x001fe40000201000 */
[----:B------:R-:W-:Y:S02]  /*0af0*/  I2FP.F32.U32 R25, R25 ;  /* 0x0000001900197245 */ /* 0x000fe40000201000 */
[----:B------:R-:W-:Y:S01]  /*0b00*/  I2FP.F32.U32 R17, R11 ;  /* 0x0000000b00117245 */ /* 0x000fe20000201000 */
[----:B-1----:R-:W-:Y:S01]  /*0b10*/  FMUL R18, R13, 0.11111000180244445801 ;  /* 0x3de38da40d127820 */ /* 0x002fe20000400000 */
[----:B------:R-:W-:Y:S01]  /*0b20*/  FMUL R15, R15, 0.11111000180244445801 ;  /* 0x3de38da40f0f7820 */ /* 0x000fe20000400000 */
[----:B------:R-:W-:Y:S01]  /*0b30*/  FMUL R11, R25, 0.11111000180244445801 ;  /* 0x3de38da4190b7820 */ /* 0x000fe20000400000 */
[----:B------:R-:W-:-:S04]  /*0b40*/  I2FP.F32.U32 R9, R9 ;  /* 0x0000000900097245 */ /* 0x000fc80000201000 */
[----:B------:R-:W0:Y:S01]  /*0b50*/  F2I.TRUNC.NTZ R15, R15 ;  /* 0x0000000f000f7305 */ /* 0x000e22000020f100 */
[----:B------:R-:W-:-:S07]  /*0b60*/  FMUL R9, R9, 0.11111000180244445801 ;  /* 0x3de38da409097820 */ /* 0x000fce0000400000 */
[----:B------:R-:W-:Y:S08]  /*0b70*/  F2I.TRUNC.NTZ R11, R11 ;  /* 0x0000000b000b7305 */ /* 0x000ff0000020f100 */
[----:B------:R-:W1:Y:S08]  /*0b80*/  F2I.TRUNC.NTZ R9, R9 ;  /* 0x0000000900097305 */ /* 0x000e70000020f100 */
[----:B0-----:R-:W-:Y:S08]  /*0b90*/  I2F.S8 R15, R15 ;  /* 0x0000000f000f7306 */ /* 0x001ff00000001400 */
[----:B-1----:R-:W0:Y:S01]  /*0ba0*/  I2F.S8 R9, R9 ;  /* 0x0000000900097306 */ /* 0x002e220000001400 */
[----:B------:R-:W-:-:S02]  /*0bb0*/  IMAD R0, R3, R5, R0 ;  /* 0x0000000503007224 */ /* 0x000fc400078e0200 */
[----:B0-----:R-:W-:Y:S02]  /*0bc0*/  FADD R9, R28, R9 ;  /* 0x000000091c097221 */ /* 0x001fe40000000000 */
[----:B------:R-:W-:Y:S01]  /*0bd0*/  IMAD R0, R0, 0x3, RZ ;  /* 0x0000000300007824 */ /* 0x000fe200078e02ff */
[----:B--2---:R-:W-:Y:S02]  /*0be0*/  I2FP.F32.U32 R24, R24 ;  /* 0x0000001800187245 */ /* 0x004fe40000201000 */
[----:B---3--:R-:W-:Y:S02]  /*0bf0*/  I2FP.F32.U32 R23, R23 ;  /* 0x0000001700177245 */ /* 0x008fe40000201000 */
[----:B----4-:R-:W-:-:S05]  /*0c00*/  I2FP.F32.U32 R21, R21 ;  /* 0x0000001500157245 */ /* 0x010fca0000201000 */
[----:B------:R-:W-:Y:S01]  /*0c10*/  FMUL R21, R21, 0.11111000180244445801 ;  /* 0x3de38da415157820 */ /* 0x000fe20000400000 */
[----:B------:R-:W-:Y:S02]  /*0c20*/  I2FP.F32.U32 R22, R22 ;  /* 0x0000001600167245 */ /* 0x000fe40000201000 */
[----:B-----5:R-:W-:Y:S02]  /*0c30*/  I2FP.F32.U32 R13, R8 ;  /* 0x00000008000d7245 */ /* 0x020fe40000201000 */
[----:B------:R0:W-:Y:S02]  /*0c40*/  F2I.TRUNC.NTZ R8, R18 ;  /* 0x0000001200087305 */ /* 0x0001e4000020f100 */
[----:B0-----:R-:W-:Y:S01]  /*0c50*/  FMUL R18, R24, 0.11111000180244445801 ;  /* 0x3de38da418127820 */ /* 0x001fe20000400000 */
[----:B------:R-:W-:Y:S01]  /*0c60*/  I2FP.F32.U32 R24, R6 ;  /* 0x0000000600187245 */ /* 0x000fe20000201000 */
[----:B------:R-:W-:Y:S01]  /*0c70*/  FMUL R6, R23, 0.11111000180244445801 ;  /* 0x3de38da417067820 */ /* 0x000fe20000400000 */
[----:B------:R-:W-:Y:S01]  /*0c80*/  I2FP.F32.U32 R12, R12 ;  /* 0x0000000c000c7245 */ /* 0x000fe20000201000 */
[----:B------:R-:W-:-:S02]  /*0c90*/  FMUL R22, R22, 0.11111000180244445801 ;  /* 0x3de38da416167820 */ /* 0x000fc40000400000 */
[----:B------:R-:W-:Y:S01]  /*0ca0*/  F2I.TRUNC.NTZ R18, R18 ;  /* 0x0000001200127305 */ /* 0x000fe2000020f100 */
[----:B------:R-:W-:Y:S01]  /*0cb0*/  I2FP.F32.U32 R20, R20 ;  /* 0x0000001400147245 */ /* 0x000fe20000201000 */
[----:B------:R-:W-:-:S06]  /*0cc0*/  FMUL R12, R12, 0.11111000180244445801 ;  /* 0x3de38da40c0c7820 */ /* 0x000fcc0000400000 */
[----:B------:R-:W-:Y:S01]  /*0cd0*/  F2I.TRUNC.NTZ R6, R6 ;  /* 0x0000000600067305 */ /* 0x000fe2000020f100 */
[----:B------:R-:W-:Y:S01]  /*0ce0*/  FMUL R20, R20, 0.11111000180244445801 ;  /* 0x3de38da414147820 */ /* 0x000fe20000400000 */
[----:B------:R-:W-:Y:S01]  /*0cf0*/  I2FP.F32.U32 R19, R2 ;  /* 0x0000000200137245 */ /* 0x000fe20000201000 */
[----:B------:R-:W-:-:S04]  /*0d00*/  FMUL R2, R13, 0.11111000180244445801 ;  /* 0x3de38da40d027820 */ /* 0x000fc80000400000 */
[----:B------:R-:W-:Y:S01]  /*0d10*/  FMUL R13, R19, 0.11111000180244445801 ;  /* 0x3de38da4130d7820 */ /* 0x000fe20000400000 */
[----:B------:R-:W-:Y:S01]  /*0d20*/  FMUL R19, R17, 0.11111000180244445801 ;  /* 0x3de38da411137820 */ /* 0x000fe20000400000 */
[----:B------:R-:W-:-:S05]  /*0d30*/  I2FP.F32.U32 R17, R7 ;  /* 0x0000000700117245 */ /* 0x000fca0000201000 */
[----:B------:R-:W-:Y:S01]  /*0d40*/  FMUL R17, R17, 0.11111000180244445801 ;  /* 0x3de38da411117820 */ /* 0x000fe20000400000 */
[----:B------:R0:W1:Y:S01]  /*0d50*/  F2I.TRUNC.NTZ R7, R19 ;  /* 0x0000001300077305 */ /* 0x000062000020f100 */
[----:B------:R-:W-:-:S07]  /*0d60*/  I2FP.F32.U32 R10, R10 ;  /* 0x0000000a000a7245 */ /* 0x000fce0000201000 */
[----:B------:R-:W2:Y:S01]  /*0d70*/  F2I.TRUNC.NTZ R17, R17 ;  /* 0x0000001100117305 */ /* 0x000ea2000020f100 */
[----:B0-----:R-:W-:Y:S01]  /*0d80*/  FMUL R19, R24, 0.11111000180244445801 ;  /* 0x3de38da418137820 */ /* 0x001fe20000400000 */
[----:B------:R-:W-:Y:S01]  /*0d90*/  I2FP.F32.U32 R26, R26 ;  /* 0x0000001a001a7245 */ /* 0x000fe20000201000 */
[----:B------:R-:W-:-:S05]  /*0da0*/  FMUL R10, R10, 0.11111000180244445801 ;  /* 0x3de38da40a0a7820 */ /* 0x000fca0000400000 */
[----:B------:R-:W-:Y:S01]  /*0db0*/  F2I.TRUNC.NTZ R19, R19 ;  /* 0x0000001300137305 */ /* 0x000fe2000020f100 */
[----:B------:R-:W-:Y:S01]  /*0dc0*/  FMUL R23, R26, 0.11111000180244445801 ;  /* 0x3de38da41a177820 */ /* 0x000fe20000400000 */
[----:B------:R-:W-:-:S06]  /*0dd0*/  I2FP.F32.U32 R14, R14 ;  /* 0x0000000e000e7245 */ /* 0x000fcc0000201000 */
[----:B------:R-:W-:Y:S01]  /*0de0*/  F2I.TRUNC.NTZ R21, R21 ;  /* 0x0000001500157305 */ /* 0x000fe2000020f100 */
[----:B------:R-:W-:Y:S01]  /*0df0*/  I2FP.F32.U32 R24, R16 ;  /* 0x0000001000187245 */ /* 0x000fe20000201000 */
[----:B------:R-:W-:-:S06]  /*0e00*/  FMUL R16, R14, 0.11111000180244445801 ;  /* 0x3de38da40e107820 */ /* 0x000fcc0000400000 */
[----:B------:R-:W-:Y:S01]  /*0e10*/  F2I.TRUNC.NTZ R22, R22 ;  /* 0x0000001600167305 */ /* 0x000fe2000020f100 */
[----:B------:R-:W-:Y:S01]  /*0e20*/  I2FP.F32.U32 R29, R29 ;  /* 0x0000001d001d7245 */ /* 0x000fe20000201000 */
[----:B------:R-:W-:-:S06]  /*0e30*/  FMUL R14, R24, 0.11111000180244445801 ;  /* 0x3de38da4180e7820 */ /* 0x000fcc0000400000 */
[----:B------:R-:W0:Y:S01]  /*0e40*/  I2F.S8 R24, R11 ;  /* 0x0000000b00187306 */ /* 0x000e220000001400 */
[----:B------:R-:W-:-:S07]  /*0e50*/  FMUL R4, R29, 0.11111000180244445801 ;  /* 0x3de38da41d047820 */ /* 0x000fce0000400000 */
[----:B------:R-:W-:Y:S08]  /*0e60*/  F2I.TRUNC.NTZ R2, R2 ;  /* 0x0000000200027305 */ /* 0x000ff0000020f100 */
[----:B------:R-:W-:Y:S08]  /*0e70*/  F2I.TRUNC.NTZ R12, R12 ;  /* 0x0000000c000c7305 */ /* 0x000ff0000020f100 */
[----:B-1----:R-:W1:Y:S08]  /*0e80*/  I2F.S8 R7, R7 ;  /* 0x0000000700077306 */ /* 0x002e700000001400 */
[----:B------:R-:W-:Y:S08]  /*0e90*/  F2I.TRUNC.NTZ R20, R20 ;  /* 0x0000001400147305 */ /* 0x000ff0000020f100 */
[----:B------:R-:W-:Y:S08]  /*0ea0*/  F2I.TRUNC.NTZ R13, R13 ;  /* 0x0000000d000d7305 */ /* 0x000ff0000020f100 */
[----:B--2---:R-:W2:Y:S01]  /*0eb0*/  I2F.S8 R26, R17 ;  /* 0x00000011001a7306 */ /* 0x004ea20000001400 */
[----:B0-----:R-:W-:-:S07]  /*0ec0*/  FADD R24, R15, R24 ;  /* 0x000000180f187221 */ /* 0x001fce0000000000 */
[----:B------:R-:W-:Y:S08]  /*0ed0*/  F2I.TRUNC.NTZ R10, R10 ;  /* 0x0000000a000a7305 */ /* 0x000ff0000020f100 */
[----:B------:R-:W0:Y:S08]  /*0ee0*/  I2F.S8 R18, R18 ;  /* 0x0000001200127306 */ /* 0x000e300000001400 */
[----:B------:R-:W-:Y:S08]  /*0ef0*/  F2I.TRUNC.NTZ R23, R23 ;  /* 0x0000001700177305 */ /* 0x000ff0000020f100 */
[----:B------:R-:W-:Y:S08]  /*0f00*/  F2I.TRUNC.NTZ R4, R4 ;  /* 0x0000000400047305 */ /* 0x000ff0000020f100 */
[----:B------:R-:W3:Y:S01]  /*0f10*/  I2F.S8 R6, R6 ;  /* 0x0000000600067306 */ /* 0x000ee20000001400 */
[----:B-1----:R-:W-:-:S07]  /*0f20*/  FADD R7, R24, R7 ;  /* 0x0000000718077221 */ /* 0x002fce0000000000 */
[----:B------:R-:W-:Y:S08]  /*0f30*/  F2I.TRUNC.NTZ R16, R16 ;  /* 0x0000001000107305 */ /* 0x000ff0000020f100 */
[----:B------:R-:W1:Y:S08]  /*0f40*/  I2F.S8 R19, R19 ;  /* 0x0000001300137306 */ /* 0x000e700000001400 */
[----:B------:R-:W-:Y:S08]  /*0f50*/  F2I.TRUNC.NTZ R14, R14 ;  /* 0x0000000e000e7305 */ /* 0x000ff0000020f100 */
[----:B------:R-:W4:Y:S01]  /*0f60*/  I2F.S8 R8, R8 ;  /* 0x0000000800087306 */ /* 0x000f220000001400 */
[----:B--2---:R-:W-:-:S07]  /*0f70*/  FADD R27, R27, R26 ;  /* 0x0000001a1b1b7221 */ /* 0x004fce0000000000 */
[----:B------:R-:W2:Y:S01]  /*0f80*/  I2F.S8 R21, R21 ;  /* 0x0000001500157306 */ /* 0x000ea20000001400 */
[----:B0-----:R-:W-:-:S07]  /*0f90*/  FADD R18, R7, R18 ;  /* 0x0000001207127221 */ /* 0x001fce0000000000 */
[----:B------:R-:W0:Y:S08]  /*0fa0*/  I2F.S8 R22, R22 ;  /* 0x0000001600167306 */ /* 0x000e300000001400 */
[----:B------:R-:W5:Y:S01]  /*0fb0*/  I2F.S8 R2, R2 ;  /* 0x0000000200027306 */ /* 0x000f620000001400 */
[----:B---3--:R-:W-:-:S07]  /*0fc0*/  FADD R6, R27, R6 ;  /* 0x000000061b067221 */ /* 0x008fce0000000000 */
[----:B------:R-:W3:Y:S01]  /*0fd0*/  I2F.S8 R12, R12 ;  /* 0x0000000c000c7306 */ /* 0x000ee20000001400 */
[----:B-1----:R-:W-:-:S07]  /*0fe0*/  FADD R19, R18, R19 ;  /* 0x0000001312137221 */ /* 0x002fce0000000000 */
[----:B------:R-:W1:Y:S01]  /*0ff0*/  I2F.S8 R20, R20 ;  /* 0x0000001400147306 */ /* 0x000e620000001400 */
[----:B----4-:R-:W-:-:S07]  /*1000*/  FADD R9, R9, R8 ;  /* 0x0000000809097221 */ /* 0x010fce0000000000 */
[----:B------:R-:W4:Y:S01]  /*1010*/  I2F.S8 R13, R13 ;  /* 0x0000000d000d7306 */ /* 0x000f220000001400 */
[----:B--2---:R-:W-:-:S07]  /*1020*/  FADD R21, R6, R21 ;  /* 0x0000001506157221 */ /* 0x004fce0000000000 */
[----:B------:R-:W2:Y:S01]  /*1030*/  I2F.S8 R10, R10 ;  /* 0x0000000a000a7306 */ /* 0x000ea20000001400 */
[----:B0-----:R-:W-:-:S07]  /*1040*/  FADD R19, R19, R22 ;  /* 0x0000001613137221 */ /* 0x001fce0000000000 */
[----:B------:R-:W0:Y:S01]  /*1050*/  I2F.S8 R23, R23 ;  /* 0x0000001700177306 */ /* 0x000e220000001400 */
[----:B-----5:R-:W-:-:S07]  /*1060*/  FADD R2, R9, R2 ;  /* 0x0000000209027221 */ /* 0x020fce0000000000 */
[----:B------:R-:W5:Y:S01]  /*1070*/  I2F.S8 R4, R4 ;  /* 0x0000000400047306 */ /* 0x000f620000001400 */
[----:B---3--:R-:W-:-:S07]  /*1080*/  FADD R21, R21, R12 ;  /* 0x0000000c15157221 */ /* 0x008fce0000000000 */
[----:B------:R-:W3:Y:S01]  /*1090*/  I2F.S8 R16, R16 ;  /* 0x0000001000107306 */ /* 0x000ee20000001400 */
[----:B-1----:R-:W-:-:S07]  /*10a0*/  FADD R20, R19, R20 ;  /* 0x0000001413147221 */ /* 0x002fce0000000000 */
[----:B------:R-:W1:Y:S01]  /*10b0*/  I2F.S8 R7, R14 ;  /* 0x0000000e00077306 */ /* 0x000e620000001400 */
[----:B----4-:R-:W-:Y:S01]  /*10c0*/  FADD R13, R2, R13 ;  /* 0x0000000d020d7221 */ /* 0x010fe20000000000 */
[----:B--2---:R-:W-:Y:S01]  /*10d0*/  FADD R21, R21, R10 ;  /* 0x0000000a15157221 */ /* 0x004fe20000000000 */
[----:B0-----:R-:W-:Y:S02]  /*10e0*/  FADD R20, R20, R23 ;  /* 0x0000001714147221 */ /* 0x001fe40000000000 */
[----:B-----5:R-:W-:Y:S01]  /*10f0*/  FADD R4, R13, R4 ;  /* 0x000000040d047221 */ /* 0x020fe20000000000 */
[----:B---3--:R-:W-:-:S03]  /*1100*/  FADD R16, R21, R16 ;  /* 0x0000001015107221 */ /* 0x008fc60000000000 */
[----:B------:R0:W2:Y:S01]  /*1110*/  F2I.TRUNC.NTZ R9, R4 ;  /* 0x0000000400097305 */ /* 0x0000a2000020f100 */
[----:B------:R-:W-:Y:S01]  /*1120*/  IADD3 R5, PT, PT, R0, 0x1, RZ ;  /* 0x0000000100057810 */ /* 0x000fe20007ffe0ff */
[----:B-1----:R-:W-:-:S06]  /*1130*/  FADD R20, R20, R7 ;  /* 0x0000000714147221 */ /* 0x002fcc0000000000 */
[----:B------:R-:W1:Y:S01]  /*1140*/  F2I.TRUNC.NTZ R11, R16 ;  /* 0x00000010000b7305 */ /* 0x000e62000020f100 */
[C---:B------:R-:W-:Y:S02]  /*1150*/  IADD3 R6, PT, PT, R0.reuse, 0x2, RZ ;  /* 0x0000000200067810 */ /* 0x040fe40007ffe0ff */
[----:B------:R-:W-:-:S05]  /*1160*/  IADD3 R2, P0, PT, R0, UR10, RZ ;  /* 0x0000000a00027c10 */ /* 0x000fca000ff1e0ff */
[----:B------:R-:W3:Y:S01]  /*1170*/  F2I.TRUNC.NTZ R13, R20 ;  /* 0x00000014000d7305 */ /* 0x000ee2000020f100 */
[----:B0-----:R-:W-:Y:S02]  /*1180*/  IADD3 R4, P1, PT, R5, UR10, RZ ;  /* 0x0000000a05047c10 */ /* 0x001fe4000ff3e0ff */
[----:B------:R-:W-:Y:S01]  /*1190*/  IADD3 R6, P2, PT, R6, UR10, RZ ;  /* 0x0000000a06067c10 */ /* 0x000fe2000ff5e0ff */
[----:B------:R-:W-:Y:S01]  /*11a0*/  IMAD.X R3, RZ, RZ, UR11, P0 ;  /* 0x0000000bff037e24 */ /* 0x000fe200080e06ff */
[----:B------:R-:W-:Y:S02]  /*11b0*/  IADD3.X R5, PT, PT, RZ, UR11, RZ, P1, !PT ;  /* 0x0000000bff057c10 */ /* 0x000fe40008ffe4ff */
[----:B------:R-:W-:Y:S02]  /*11c0*/  IADD3.X R7, PT, PT, RZ, UR11, RZ, P2, !PT ;  /* 0x0000000bff077c10 */ /* 0x000fe400097fe4ff */
[----:B--2---:R-:W-:Y:S04]  /*11d0*/  STG.E.U8 desc[UR4][R2.64], R9 ;  /* 0x0000000902007986 */ /* 0x004fe8000c101104 */
[----:B-1----:R-:W-:Y:S04]  /*11e0*/  STG.E.U8 desc[UR4][R4.64], R11 ;  /* 0x0000000b04007986 */ /* 0x002fe8000c101104 */
[----:B---3--:R-:W-:Y:S01]  /*11f0*/  STG.E.U8 desc[UR4][R6.64], R13 ;  /* 0x0000000d06007986 */ /* 0x008fe2000c101104 */
[----:B------:R-:W-:Y:S05]  /*1200*/  EXIT ;  /* 0x000000000000794d */ /* 0x000fea0003800000 */
.L_x_0:
[----:B------:R-:W-:-:S00]  /*1210*/  BRA `(.L_x_0) ;  /* 0xfffffffc00fc7947 */ /* 0x000fc0000383ffff */
[----:B------:R-:W-:-:S00]  /*1220*/  NOP ;  /* 0x0000000000007918 */ /* 0x000fc00000000000 */
        /* <DEDUP_REMOVED lines=13> */
.L_x_1:


//--------------------- .nv.shared.reserved.0     --------------------------
	.section	.nv.shared.reserved.0,"aw",@nobits
	.weak		__nv_reservedSMEM_offset_0_alias
	.size		__nv_reservedSMEM_offset_0_alias, 0, 64
	.other		__nv_reservedSMEM_offset_0_alias,@"STO_CUDA_RESERVED_SHARED STV_DEFAULT"
__nv_reservedSMEM_offset_0_alias:
	.zero		0
	.zero		64


//--------------------- .nv.constant0._Z6kernelPhS_jj --------------------------
	.section	.nv.constant0._Z6kernelPhS_jj,"a",@progbits
	.sectionflags	@""
	.align	4
.nv.constant0._Z6kernelPhS_jj:
	.zero		920


//--------------------- SYMBOLS --------------------------

	.type		.nv.reservedSmem.offset0,@object
	.size		.nv.reservedSmem.offset0,0x4
